//
// Generated by NVIDIA NVVM Compiler
//
// Compiler Build ID: CL-36424714
// Cuda compilation tools, release 13.0, V13.0.88
// Based on NVVM 20.0.0
//

.version 9.0
.target sm_100
.address_size 64

	// .globl	applyFilter

.visible .entry applyFilter(
	.param .u64 .ptr .align 1 applyFilter_param_0,
	.param .u64 .ptr .align 1 applyFilter_param_1,
	.param .u64 .ptr .align 1 applyFilter_param_2,
	.param .u64 .ptr .align 1 applyFilter_param_3,
	.param .u32 applyFilter_param_4,
	.param .u32 applyFilter_param_5,
	.param .u32 applyFilter_param_6,
	.param .u32 applyFilter_param_7,
	.param .u32 applyFilter_param_8,
	.param .u32 applyFilter_param_9,
	.param .u32 applyFilter_param_10,
	.param .u32 applyFilter_param_11
)
{
	.reg .pred 	%p<18>;
	.reg .b16 	%rs<3>;
	.reg .b32 	%r<21>;
	.reg .b64 	%rd<17>;

	ld.param.u64 	%rd2, [applyFilter_param_0];
	ld.param.u64 	%rd3, [applyFilter_param_1];
	ld.param.u64 	%rd4, [applyFilter_param_2];
	ld.param.u64 	%rd5, [applyFilter_param_3];
	ld.param.u32 	%r4, [applyFilter_param_4];
	ld.param.u32 	%r11, [applyFilter_param_5];
	ld.param.u32 	%r5, [applyFilter_param_6];
	ld.param.u32 	%r6, [applyFilter_param_7];
	ld.param.u32 	%r7, [applyFilter_param_8];
	ld.param.u32 	%r8, [applyFilter_param_9];
	ld.param.u32 	%r9, [applyFilter_param_10];
	ld.param.u32 	%r10, [applyFilter_param_11];
	cvta.to.global.u64 	%rd1, %rd5;
	mov.u32 	%r12, %tid.y;
	mov.u32 	%r13, %ctaid.y;
	mov.u32 	%r14, %ntid.y;
	mad.lo.s32 	%r1, %r13, %r14, %r12;
	mov.u32 	%r15, %tid.x;
	mov.u32 	%r16, %ctaid.x;
	mov.u32 	%r17, %ntid.x;
	mad.lo.s32 	%r2, %r16, %r17, %r15;
	setp.ge.u32 	%p1, %r1, %r11;
	setp.ge.u32 	%p2, %r2, %r4;
	or.pred  	%p3, %p2, %p1;
	@%p3 bra 	$L__BB0_4;
	cvta.to.global.u64 	%rd6, %rd2;
	cvta.to.global.u64 	%rd7, %rd3;
	cvta.to.global.u64 	%rd8, %rd4;
	mad.lo.s32 	%r3, %r4, %r2, %r1;
	cvt.u64.u32 	%rd9, %r3;
	add.s64 	%rd10, %rd6, %rd9;
	ld.global.u8 	%r18, [%rd10];
	add.s64 	%rd11, %rd7, %rd9;
	ld.global.u8 	%r19, [%rd11];
	add.s64 	%rd12, %rd8, %rd9;
	ld.global.u8 	%r20, [%rd12];
	setp.le.s32 	%p4, %r5, %r18;
	setp.ge.s32 	%p5, %r6, %r18;
	and.pred  	%p6, %p4, %p5;
	setp.le.s32 	%p7, %r7, %r19;
	setp.ge.s32 	%p8, %r8, %r19;
	and.pred  	%p9, %p7, %p8;
	and.pred  	%p11, %p6, %p9;
	setp.le.s32 	%p12, %r9, %r20;
	setp.ge.s32 	%p13, %r10, %r20;
	and.pred  	%p14, %p12, %p13;
	and.pred  	%p16, %p11, %p14;
	not.pred 	%p17, %p16;
	@%p17 bra 	$L__BB0_3;
	add.s64 	%rd16, %rd1, %rd9;
	mov.b16 	%rs2, 255;
	st.global.u8 	[%rd16], %rs2;
	bra.uni 	$L__BB0_4;
$L__BB0_3:
	add.s64 	%rd14, %rd1, %rd9;
	mov.b16 	%rs1, 0;
	st.global.u8 	[%rd14], %rs1;
$L__BB0_4:
	ret;

}


// ===== COMPILED SASS (sm_100) =====

	.target	sm_100

	.elftype	@"ET_EXEC"


//--------------------- .note.nv.tkinfo           --------------------------
	.section	.note.nv.tkinfo,"",@"SHT_NOTE"
	.sectionflags	@"SHF_NOTE_NV_TKINFO"
	.tkinfo
        /*0018*/ 	.word	0x00000002
        /*0030*/ 	.string	""
        /*0030*/ 	.string	"ptxas"
        /*0030*/ 	.string	"Cuda compilation tools, release 13.0, V13.0.88"
        /*0030*/ 	.string	"Build cuda_13.0.r13.0/compiler.36424714_0"
        /*0030*/ 	.string	"-arch sm_100 -m 64 "



//--------------------- .note.nv.cuinfo           --------------------------
	.section	.note.nv.cuinfo,"",@"SHT_NOTE"
	.sectionflags	@"SHF_NOTE_NV_CUINFO"
        /*0018*/ 	.short	0x0002
        /*001a*/ 	.short	0x0064
        /*001c*/ 	.short	0x0082
	.zero		2


//--------------------- .nv.info                  --------------------------
	.section	.nv.info,"",@"SHT_CUDA_INFO"
	.align	4


	//----- nvinfo : EIATTR_REGCOUNT
	.align		4
        /*0000*/ 	.byte	0x04, 0x2f
        /*0002*/ 	.short	(.L_1 - .L_0)
	.align		4
.L_0:
        /*0004*/ 	.word	index@(applyFilter)
        /*0008*/ 	.word	0x0000000c


	//----- nvinfo : EIATTR_FRAME_SIZE
	.align		4
.L_1:
        /*000c*/ 	.byte	0x04, 0x11
        /*000e*/ 	.short	(.L_3 - .L_2)
	.align		4
.L_2:
        /*0010*/ 	.word	index@(applyFilter)
        /*0014*/ 	.word	0x00000000


	//----- nvinfo : EIATTR_MIN_STACK_SIZE
	.align		4
.L_3:
        /*0018*/ 	.byte	0x04, 0x12
        /*001a*/ 	.short	(.L_5 - .L_4)
	.align		4
.L_4:
        /*001c*/ 	.word	index@(applyFilter)
        /*0020*/ 	.word	0x00000000
.L_5:


//--------------------- .nv.compat                --------------------------
	.section	.nv.compat,"",@"SHT_CUDA_COMPAT_INFO"
	.align	4
        /*0000*/ 	.byte	0x02, 0x09, 0x00, 0x00, 0x02, 0x02, 0x01, 0x00, 0x02, 0x05, 0x05, 0x00, 0x03, 0x07, 0x01, 0x01
        /*0010*/ 	.byte	0x02, 0x03, 0x00, 0x00, 0x02, 0x06, 0x01, 0x00, 0x04, 0x0b, 0x08, 0x00, 0x09, 0x00, 0x00, 0x00
        /*0020*/ 	.byte	0x00, 0x00, 0x00, 0x00


//--------------------- .nv.info.applyFilter      --------------------------
	.section	.nv.info.applyFilter,"",@"SHT_CUDA_INFO"
	.sectionflags	@""
	.align	4


	//----- nvinfo : EIATTR_CUDA_API_VERSION
	.align		4
        /*0000*/ 	.byte	0x04, 0x37
        /*0002*/ 	.short	(.L_7 - .L_6)
.L_6:
        /*0004*/ 	.word	0x00000082


	//----- nvinfo : EIATTR_KPARAM_INFO
	.align		4
.L_7:
        /*0008*/ 	.byte	0x04, 0x17
        /*000a*/ 	.short	(.L_9 - .L_8)
.L_8:
        /*000c*/ 	.word	0x00000000
        /*0010*/ 	.short	0x000b
        /*0012*/ 	.short	0x003c
        /*0014*/ 	.byte	0x00, 0xf0, 0x11, 0x00


	//----- nvinfo : EIATTR_KPARAM_INFO
	.align		4
.L_9:
        /*0018*/ 	.byte	0x04, 0x17
        /*001a*/ 	.short	(.L_11 - .L_10)
.L_10:
        /*001c*/ 	.word	0x00000000
        /*0020*/ 	.short	0x000a
        /*0022*/ 	.short	0x0038
        /*0024*/ 	.byte	0x00, 0xf0, 0x11, 0x00


	//----- nvinfo : EIATTR_KPARAM_INFO
	.align		4
.L_11:
        /*0028*/ 	.byte	0x04, 0x17
        /*002a*/ 	.short	(.L_13 - .L_12)
.L_12:
        /*002c*/ 	.word	0x00000000
        /*0030*/ 	.short	0x0009
        /*0032*/ 	.short	0x0034
        /*0034*/ 	.byte	0x00, 0xf0, 0x11, 0x00


	//----- nvinfo : EIATTR_KPARAM_INFO
	.align		4
.L_13:
        /*0038*/ 	.byte	0x04, 0x17
        /*003a*/ 	.short	(.L_15 - .L_14)
.L_14:
        /*003c*/ 	.word	0x00000000
        /*0040*/ 	.short	0x0008
        /*0042*/ 	.short	0x0030
        /*0044*/ 	.byte	0x00, 0xf0, 0x11, 0x00


	//----- nvinfo : EIATTR_KPARAM_INFO
	.align		4
.L_15:
        /*0048*/ 	.byte	0x04, 0x17
        /*004a*/ 	.short	(.L_17 - .L_16)
.L_16:
        /*004c*/ 	.word	0x00000000
        /*0050*/ 	.short	0x0007
        /*0052*/ 	.short	0x002c
        /*0054*/ 	.byte	0x00, 0xf0, 0x11, 0x00


	//----- nvinfo : EIATTR_KPARAM_INFO
	.align		4
.L_17:
        /*0058*/ 	.byte	0x04, 0x17
        /*005a*/ 	.short	(.L_19 - .L_18)
.L_18:
        /*005c*/ 	.word	0x00000000
        /*0060*/ 	.short	0x0006
        /*0062*/ 	.short	0x0028
        /*0064*/ 	.byte	0x00, 0xf0, 0x11, 0x00


	//----- nvinfo : EIATTR_KPARAM_INFO
	.align		4
.L_19:
        /*0068*/ 	.byte	0x04, 0x17
        /*006a*/ 	.short	(.L_21 - .L_20)
.L_20:
        /*006c*/ 	.word	0x00000000
        /*0070*/ 	.short	0x0005
        /*0072*/ 	.short	0x0024
        /*0074*/ 	.byte	0x00, 0xf0, 0x11, 0x00


	//----- nvinfo : EIATTR_KPARAM_INFO
	.align		4
.L_21:
        /*0078*/ 	.byte	0x04, 0x17
        /*007a*/ 	.short	(.L_23 - .L_22)
.L_22:
        /*007c*/ 	.word	0x00000000
        /*0080*/ 	.short	0x0004
        /*0082*/ 	.short	0x0020
        /*0084*/ 	.byte	0x00, 0xf0, 0x11, 0x00


	//----- nvinfo : EIATTR_KPARAM_INFO
	.align		4
.L_23:
        /*0088*/ 	.byte	0x04, 0x17
        /*008a*/ 	.short	(.L_25 - .L_24)
.L_24:
        /*008c*/ 	.word	0x00000000
        /*0090*/ 	.short	0x0003
        /*0092*/ 	.short	0x0018
        /*0094*/ 	.byte	0x00, 0xf5, 0x21, 0x00


	//----- nvinfo : EIATTR_KPARAM_INFO
	.align		4
.L_25:
        /*0098*/ 	.byte	0x04, 0x17
        /*009a*/ 	.short	(.L_27 - .L_26)
.L_26:
        /*009c*/ 	.word	0x00000000
        /*00a0*/ 	.short	0x0002
        /*00a2*/ 	.short	0x0010
        /*00a4*/ 	.byte	0x00, 0xf5, 0x21, 0x00


	//----- nvinfo : EIATTR_KPARAM_INFO
	.align		4
.L_27:
        /*00a8*/ 	.byte	0x04, 0x17
        /*00aa*/ 	.short	(.L_29 - .L_28)
.L_28:
        /*00ac*/ 	.word	0x00000000
        /*00b0*/ 	.short	0x0001
        /*00b2*/ 	.short	0x0008
        /*00b4*/ 	.byte	0x00, 0xf5, 0x21, 0x00


	//----- nvinfo : EIATTR_KPARAM_INFO
	.align		4
.L_29:
        /*00b8*/ 	.byte	0x04, 0x17
        /*00ba*/ 	.short	(.L_31 - .L_30)
.L_30:
        /*00bc*/ 	.word	0x00000000
        /*00c0*/ 	.short	0x0000
        /*00c2*/ 	.short	0x0000
        /*00c4*/ 	.byte	0x00, 0xf5, 0x21, 0x00


	//----- nvinfo : EIATTR_SPARSE_MMA_MASK
	.align		4
.L_31:
        /*00c8*/ 	.byte	0x03, 0x50
        /*00ca*/ 	.short	0x0000


	//----- nvinfo : EIATTR_MAXREG_COUNT
	.align		4
        /*00cc*/ 	.byte	0x03, 0x1b
        /*00ce*/ 	.short	0x00ff


	//----- nvinfo : EIATTR_MERCURY_ISA_VERSION
	.align		4
        /*00d0*/ 	.byte	0x03, 0x5f
        /*00d2*/ 	.short	0x0101


	//----- nvinfo : EIATTR_VRC_CTA_INIT_COUNT
	.align		4
        /*00d4*/ 	.byte	0x02, 0x4a
	.zero		1
	.zero		1


	//----- nvinfo : EIATTR_EXIT_INSTR_OFFSETS
	.align		4
        /*00d8*/ 	.byte	0x04, 0x1c
        /*00da*/ 	.short	(.L_33 - .L_32)


	//   ....[0]....
.L_32:
        /*00dc*/ 	.word	0x000000c0


	//   ....[1]....
        /*00e0*/ 	.word	0x00000280


	//   ....[2]....
        /*00e4*/ 	.word	0x000002d0


	//----- nvinfo : EIATTR_CBANK_PARAM_SIZE
	.align		4
.L_33:
        /*00e8*/ 	.byte	0x03, 0x19
        /*00ea*/ 	.short	0x0040


	//----- nvinfo : EIATTR_PARAM_CBANK
	.align		4
        /*00ec*/ 	.byte	0x04, 0x0a
        /*00ee*/ 	.short	(.L_35 - .L_34)
	.align		4
.L_34:
        /*00f0*/ 	.word	index@(.nv.constant0.applyFilter)
        /*00f4*/ 	.short	0x0380
        /*00f6*/ 	.short	0x0040


	//----- nvinfo : EIATTR_SW_WAR
	.align		4
.L_35:
        /*00f8*/ 	.byte	0x04, 0x36
        /*00fa*/ 	.short	(.L_37 - .L_36)
.L_36:
        /*00fc*/ 	.word	0x00000008
.L_37:


//--------------------- .nv.callgraph             --------------------------
	.section	.nv.callgraph,"",@"SHT_CUDA_CALLGRAPH"
	.align	4
	.sectionentsize	8
	.align		4
        /*0000*/ 	.word	0x00000000
	.align		4
        /*0004*/ 	.word	0xffffffff
	.align		4
        /*0008*/ 	.word	0x00000000
	.align		4
        /*000c*/ 	.word	0xfffffffe
	.align		4
        /*0010*/ 	.word	0x00000000
	.align		4
        /*0014*/ 	.word	0xfffffffd
	.align		4
        /*0018*/ 	.word	0x00000000
	.align		4
        /*001c*/ 	.word	0xfffffffc


//--------------------- .text.applyFilter         --------------------------
	.section	.text.applyFilter,"ax",@progbits
	.align	128
        .global         applyFilter
        .type           applyFilter,@function
        .size           applyFilter,(.L_x_1 - applyFilter)
        .other          applyFilter,@"STO_CUDA_ENTRY STV_DEFAULT"
applyFilter:
.text.applyFilter:
[----:B------:R-:W-:Y:S01]  /*0000*/  LDC R1, c[0x0][0x37c] ;  /* 0x0000df00ff017b82 */ /* 0x000fe20000000800 */
[----:B------:R-:W0:Y:S07]  /*0010*/  S2R R0, SR_TID.Y ;  /* 0x0000000000007919 */ /* 0x000e2e0000002200 */
[----:B------:R-:W0:Y:S01]  /*0020*/  S2UR UR4, SR_CTAID.Y ;  /* 0x00000000000479c3 */ /* 0x000e220000002600 */
[----:B------:R-:W1:Y:S01]  /*0030*/  LDCU.64 UR6, c[0x0][0x3a0] ;  /* 0x00007400ff0677ac */ /* 0x000e620008000a00 */
[----:B------:R-:W2:Y:S06]  /*0040*/  S2R R2, SR_TID.X ;  /* 0x0000000000027919 */ /* 0x000eac0000002100 */
[----:B------:R-:W0:Y:S08]  /*0050*/  LDC R3, c[0x0][0x364] ;  /* 0x0000d900ff037b82 */ /* 0x000e300000000800 */
[----:B------:R-:W2:Y:S08]  /*0060*/  S2UR UR5, SR_CTAID.X ;  /* 0x00000000000579c3 */ /* 0x000eb00000002500 */
[----:B------:R-:W2:Y:S01]  /*0070*/  LDC R5, c[0x0][0x360] ;  /* 0x0000d800ff057b82 */ /* 0x000ea20000000800 */
[----:B0-----:R-:W-:-:S05]  /*0080*/  IMAD R0, R3, UR4, R0 ;  /* 0x0000000403007c24 */ /* 0x001fca000f8e0200 */
[----:B-1----:R-:W-:Y:S01]  /*0090*/  ISETP.GE.U32.AND P0, PT, R0, UR7, PT ;  /* 0x0000000700007c0c */ /* 0x002fe2000bf06070 */
[----:B--2---:R-:W-:-:S05]  /*00a0*/  IMAD R3, R5, UR5, R2 ;  /* 0x0000000505037c24 */ /* 0x004fca000f8e0202 */
[----:B------:R-:W-:-:S13]  /*00b0*/  ISETP.GE.U32.OR P0, PT, R3, UR6, P0 ;  /* 0x0000000603007c0c */ /* 0x000fda0008706470 */
[----:B------:R-:W-:Y:S05]  /*00c0*/  @P0 EXIT ;  /* 0x000000000000094d */ /* 0x000fea0003800000 */
[----:B------:R-:W0:Y:S01]  /*00d0*/  LDCU.128 UR8, c[0x0][0x380] ;  /* 0x00007000ff0877ac */ /* 0x000e220008000c00 */
[----:B------:R-:W-:Y:S01]  /*00e0*/  IMAD R9, R3, UR6, R0 ;  /* 0x0000000603097c24 */ /* 0x000fe2000f8e0200 */
[----:B------:R-:W1:Y:S01]  /*00f0*/  LDCU.64 UR12, c[0x0][0x390] ;  /* 0x00007200ff0c77ac */ /* 0x000e620008000a00 */
[----:B------:R-:W2:Y:S03]  /*0100*/  LDCU.64 UR4, c[0x0][0x358] ;  /* 0x00006b00ff0477ac */ /* 0x000ea60008000a00 */
[C---:B0-----:R-:W-:Y:S02]  /*0110*/  IADD3 R2, P0, PT, R9.reuse, UR8, RZ ;  /* 0x0000000809027c10 */ /* 0x041fe4000ff1e0ff */
[C---:B------:R-:W-:Y:S02]  /*0120*/  IADD3 R4, P1, PT, R9.reuse, UR10, RZ ;  /* 0x0000000a09047c10 */ /* 0x040fe4000ff3e0ff */
[----:B-1----:R-:W-:Y:S01]  /*0130*/  IADD3 R6, P2, PT, R9, UR12, RZ ;  /* 0x0000000c09067c10 */ /* 0x002fe2000ff5e0ff */
[----:B------:R-:W-:Y:S01]  /*0140*/  IMAD.X R3, RZ, RZ, UR9, P0 ;  /* 0x00000009ff037e24 */ /* 0x000fe200080e06ff */
[----:B------:R-:W0:Y:S01]  /*0150*/  LDCU.64 UR8, c[0x0][0x3a8] ;  /* 0x00007500ff0877ac */ /* 0x000e220008000a00 */
[----:B------:R-:W-:-:S02]  /*0160*/  IMAD.X R5, RZ, RZ, UR11, P1 ;  /* 0x0000000bff057e24 */ /* 0x000fc400088e06ff */
[----:B------:R-:W-:Y:S01]  /*0170*/  IMAD.X R7, RZ, RZ, UR13, P2 ;  /* 0x0000000dff077e24 */ /* 0x000fe200090e06ff */
[----:B--2---:R-:W0:Y:S01]  /*0180*/  LDG.E.U8 R2, desc[UR4][R2.64] ;  /* 0x0000000402027981 */ /* 0x004e22000c1e1100 */
[----:B------:R-:W1:Y:S03]  /*0190*/  LDCU.128 UR12, c[0x0][0x3b0] ;  /* 0x00007600ff0c77ac */ /* 0x000e660008000c00 */
[----:B------:R-:W1:Y:S04]  /*01a0*/  LDG.E.U8 R4, desc[UR4][R4.64] ;  /* 0x0000000404047981 */ /* 0x000e68000c1e1100 */
[----:B------:R-:W2:Y:S01]  /*01b0*/  LDG.E.U8 R6, desc[UR4][R6.64] ;  /* 0x0000000406067981 */ /* 0x000ea2000c1e1100 */
[----:B------:R-:W-:Y:S01]  /*01c0*/  IMAD.MOV.U32 R0, RZ, RZ, 0xff ;  /* 0x000000ffff007424 */ /* 0x000fe200078e00ff */
[----:B0-----:R-:W-:-:S02]  /*01d0*/  ISETP.GT.AND P1, PT, R2, UR9, PT ;  /* 0x0000000902007c0c */ /* 0x001fc4000bf24270 */
[----:B-1----:R-:W-:Y:S02]  /*01e0*/  ISETP.GT.AND P2, PT, R4, UR13, PT ;  /* 0x0000000d04007c0c */ /* 0x002fe4000bf44270 */
[----:B------:R-:W-:Y:S02]  /*01f0*/  ISETP.GE.AND P1, PT, R2, UR8, !P1 ;  /* 0x0000000802007c0c */ /* 0x000fe4000cf26270 */
[----:B--2---:R-:W-:Y:S02]  /*0200*/  ISETP.GT.AND P0, PT, R6, UR15, PT ;  /* 0x0000000f06007c0c */ /* 0x004fe4000bf04270 */
[----:B------:R-:W-:Y:S02]  /*0210*/  ISETP.GE.AND P2, PT, R4, UR12, !P2 ;  /* 0x0000000c04007c0c */ /* 0x000fe4000d746270 */
[----:B------:R-:W-:-:S04]  /*0220*/  ISETP.GE.AND P0, PT, R6, UR14, !P0 ;  /* 0x0000000e06007c0c */ /* 0x000fc8000c706270 */
[----:B------:R-:W-:-:S13]  /*0230*/  PLOP3.LUT P0, PT, P0, P1, P2, 0x80, 0x0 ;  /* 0x000000000000781c */ /* 0x000fda0000703020 */
[----:B------:R-:W0:Y:S02]  /*0240*/  @P0 LDC.64 R2, c[0x0][0x398] ;  /* 0x0000e600ff020b82 */ /* 0x000e240000000a00 */
[----:B0-----:R-:W-:-:S05]  /*0250*/  @P0 IADD3 R2, P1, PT, R9, R2, RZ ;  /* 0x0000000209020210 */ /* 0x001fca0007f3e0ff */
[----:B------:R-:W-:-:S05]  /*0260*/  @P0 IMAD.X R3, RZ, RZ, R3, P1 ;  /* 0x000000ffff030224 */ /* 0x000fca00008e0603 */
[----:B------:R0:W-:Y:S01]  /*0270*/  @P0 STG.E.U8 desc[UR4][R2.64], R0 ;  /* 0x0000000002000986 */ /* 0x0001e2000c101104 */
[----:B------:R-:W-:Y:S05]  /*0280*/  @P0 EXIT ;  /* 0x000000000000094d */ /* 0x000fea0003800000 */
[----:B------:R-:W0:Y:S02]  /*0290*/  LDCU.64 UR6, c[0x0][0x398] ;  /* 0x00007300ff0677ac */ /* 0x000e240008000a00 */
[----:B0-----:R-:W-:-:S05]  /*02a0*/  IADD3 R2, P0, PT, R9, UR6, RZ ;  /* 0x0000000609027c10 */ /* 0x001fca000ff1e0ff */
[----:B------:R-:W-:-:S05]  /*02b0*/  IMAD.X R3, RZ, RZ, UR7, P0 ;  /* 0x00000007ff037e24 */ /* 0x000fca00080e06ff */
[----:B------:R-:W-:Y:S01]  /*02c0*/  STG.E.U8 desc[UR4][R2.64], RZ ;  /* 0x000000ff02007986 */ /* 0x000fe2000c101104 */
[----:B------:R-:W-:Y:S05]  /*02d0*/  EXIT ;  /* 0x000000000000794d */ /* 0x000fea0003800000 */
.L_x_0:
[----:B------:R-:W-:-:S00]  /*02e0*/  BRA `(.L_x_0) ;  /* 0xfffffffc00fc7947 */ /* 0x000fc0000383ffff */
[----:B------:R-:W-:-:S00]  /*02f0*/  NOP ;  /* 0x0000000000007918 */ /* 0x000fc00000000000 */
        /* <DEDUP_REMOVED lines=8> */
.L_x_1:


//--------------------- .nv.shared.reserved.0     --------------------------
	.section	.nv.shared.reserved.0,"aw",@nobits
	.weak		__nv_reservedSMEM_offset_0_alias
	.size		__nv_reservedSMEM_offset_0_alias, 0, 64
	.other		__nv_reservedSMEM_offset_0_alias,@"STO_CUDA_RESERVED_SHARED STV_DEFAULT"
__nv_reservedSMEM_offset_0_alias:
	.zero		0
	.zero		64


//--------------------- .nv.constant0.applyFilter --------------------------
	.section	.nv.constant0.applyFilter,"a",@progbits
	.sectionflags	@""
	.align	4
.nv.constant0.applyFilter:
	.zero		960


//--------------------- SYMBOLS --------------------------

	.type		.nv.reservedSmem.offset0,@object
	.size		.nv.reservedSmem.offset0,0x4
